//
// Generated by NVIDIA NVVM Compiler
//
// Compiler Build ID: CL-36424714
// Cuda compilation tools, release 13.0, V13.0.88
// Based on NVVM 20.0.0
//

.version 9.0
.target sm_100
.address_size 64

	// .globl	_Z13invkin_kernelPfS_S_if

.visible .entry _Z13invkin_kernelPfS_S_if(
	.param .u64 .ptr .align 1 _Z13invkin_kernelPfS_S_if_param_0,
	.param .u64 .ptr .align 1 _Z13invkin_kernelPfS_S_if_param_1,
	.param .u64 .ptr .align 1 _Z13invkin_kernelPfS_S_if_param_2,
	.param .u32 _Z13invkin_kernelPfS_S_if_param_3,
	.param .f32 _Z13invkin_kernelPfS_S_if_param_4
)
{
	.reg .pred 	%p<21>;
	.reg .b32 	%r<17>;
	.reg .b32 	%f<122>;
	.reg .b64 	%rd<12>;

	ld.param.u64 	%rd1, [_Z13invkin_kernelPfS_S_if_param_0];
	ld.param.u64 	%rd2, [_Z13invkin_kernelPfS_S_if_param_1];
	ld.param.u64 	%rd3, [_Z13invkin_kernelPfS_S_if_param_2];
	ld.param.u32 	%r4, [_Z13invkin_kernelPfS_S_if_param_3];
	mov.u32 	%r5, %ctaid.x;
	mov.u32 	%r6, %ctaid.y;
	mov.u32 	%r7, %nctaid.x;
	mad.lo.s32 	%r8, %r6, %r7, %r5;
	mov.u32 	%r9, %ntid.x;
	mov.u32 	%r10, %ntid.y;
	mov.u32 	%r11, %tid.y;
	mov.u32 	%r12, %tid.x;
	mad.lo.s32 	%r13, %r8, %r10, %r11;
	mad.lo.s32 	%r1, %r13, %r9, %r12;
	setp.ge.s32 	%p1, %r1, %r4;
	@%p1 bra 	$L__BB0_4;
	cvta.to.global.u64 	%rd4, %rd1;
	cvta.to.global.u64 	%rd5, %rd2;
	mul.wide.s32 	%rd6, %r1, 4;
	add.s64 	%rd7, %rd4, %rd6;
	ld.global.f32 	%f1, [%rd7];
	add.s64 	%rd8, %rd5, %rd6;
	ld.global.f32 	%f2, [%rd8];
	mul.f32 	%f3, %f2, %f2;
	add.f32 	%f11, %f1, 0fBF800000;
	fma.rn.f32 	%f12, %f11, %f11, %f3;
	sqrt.rn.f32 	%f13, %f12;
	div.rn.f32 	%f14, %f11, %f13;
	div.rn.f32 	%f15, %f2, %f13;
	fma.rn.f32 	%f16, %f15, 0f00000000, %f14;
	setp.gt.f32 	%p2, %f16, 0f3F800000;
	setp.lt.f32 	%p3, %f16, 0fBF800000;
	selp.f32 	%f17, 0fBF800000, %f16, %p3;
	selp.f32 	%f18, 0f3F800000, %f17, %p2;
	abs.f32 	%f19, %f18;
	fma.rn.f32 	%f20, %f19, 0fBF000000, 0f3F000000;
	rsqrt.approx.ftz.f32 	%f21, %f20;
	mul.f32 	%f22, %f21, %f20;
	mul.f32 	%f23, %f21, 0fBF000000;
	fma.rn.f32 	%f24, %f22, %f23, 0f3F000000;
	fma.rn.f32 	%f25, %f22, %f24, %f22;
	setp.eq.f32 	%p4, %f19, 0f3F800000;
	selp.f32 	%f26, 0f00000000, %f25, %p4;
	setp.gt.f32 	%p5, %f19, 0f3F0F5C29;
	selp.f32 	%f27, %f26, %f19, %p5;
	copysign.f32 	%f28, %f18, %f27;
	mul.f32 	%f29, %f28, %f28;
	fma.rn.f32 	%f30, %f29, 0f3D10ECEF, 0f3C8B1ABB;
	fma.rn.f32 	%f31, %f30, %f29, 0f3CFC028C;
	fma.rn.f32 	%f32, %f31, %f29, 0f3D372139;
	fma.rn.f32 	%f33, %f32, %f29, 0f3D9993DB;
	fma.rn.f32 	%f34, %f33, %f29, 0f3E2AAAC6;
	mul.f32 	%f35, %f29, %f34;
	fma.rn.f32 	%f36, %f35, %f28, %f28;
	neg.f32 	%f37, %f36;
	selp.f32 	%f38, %f36, %f37, %p5;
	fma.rn.f32 	%f39, 0f3F6EE581, 0f3FD774EB, %f38;
	setp.gt.f32 	%p6, %f18, 0f3F0F5C29;
	selp.f32 	%f40, %f36, %f39, %p6;
	add.f32 	%f41, %f40, %f40;
	selp.f32 	%f42, %f41, %f40, %p5;
	mul.f32 	%f43, %f42, 0f42652EE0;
	mul.f32 	%f44, %f14, 0f00000000;
	setp.lt.f32 	%p7, %f15, %f44;
	neg.f32 	%f45, %f43;
	selp.f32 	%f4, %f45, %f43, %p7;
	fma.rn.f32 	%f46, %f1, %f1, %f3;
	sqrt.rn.f32 	%f47, %f46;
	div.rn.f32 	%f48, %f1, %f47;
	div.rn.f32 	%f49, %f2, %f47;
	fma.rn.f32 	%f50, %f49, 0f00000000, %f48;
	setp.gt.f32 	%p8, %f50, 0f3F800000;
	setp.lt.f32 	%p9, %f50, 0fBF800000;
	selp.f32 	%f51, 0fBF800000, %f50, %p9;
	selp.f32 	%f52, 0f3F800000, %f51, %p8;
	abs.f32 	%f53, %f52;
	fma.rn.f32 	%f54, %f53, 0fBF000000, 0f3F000000;
	rsqrt.approx.ftz.f32 	%f55, %f54;
	mul.f32 	%f56, %f55, %f54;
	mul.f32 	%f57, %f55, 0fBF000000;
	fma.rn.f32 	%f58, %f56, %f57, 0f3F000000;
	fma.rn.f32 	%f59, %f56, %f58, %f56;
	setp.eq.f32 	%p10, %f53, 0f3F800000;
	selp.f32 	%f60, 0f00000000, %f59, %p10;
	setp.gt.f32 	%p11, %f53, 0f3F0F5C29;
	selp.f32 	%f61, %f60, %f53, %p11;
	copysign.f32 	%f62, %f52, %f61;
	mul.f32 	%f63, %f62, %f62;
	fma.rn.f32 	%f64, %f63, 0f3D10ECEF, 0f3C8B1ABB;
	fma.rn.f32 	%f65, %f64, %f63, 0f3CFC028C;
	fma.rn.f32 	%f66, %f65, %f63, 0f3D372139;
	fma.rn.f32 	%f67, %f66, %f63, 0f3D9993DB;
	fma.rn.f32 	%f68, %f67, %f63, 0f3E2AAAC6;
	mul.f32 	%f69, %f63, %f68;
	fma.rn.f32 	%f70, %f69, %f62, %f62;
	neg.f32 	%f71, %f70;
	selp.f32 	%f72, %f70, %f71, %p11;
	fma.rn.f32 	%f73, 0f3F6EE581, 0f3FD774EB, %f72;
	setp.gt.f32 	%p12, %f52, 0f3F0F5C29;
	selp.f32 	%f74, %f70, %f73, %p12;
	add.f32 	%f75, %f74, %f74;
	selp.f32 	%f76, %f75, %f74, %p11;
	mul.f32 	%f77, %f76, 0f42652EE0;
	mul.f32 	%f78, %f48, 0f00000000;
	setp.lt.f32 	%p13, %f49, %f78;
	neg.f32 	%f79, %f77;
	selp.f32 	%f5, %f79, %f77, %p13;
	mov.b32 	%r16, 0;
	mov.f32 	%f120, 0f00000000;
	mov.f32 	%f121, %f120;
$L__BB0_2:
	mov.f32 	%f7, %f121;
	mov.f32 	%f6, %f120;
	add.f32 	%f8, %f6, %f4;
	add.f32 	%f121, %f5, %f8;
	add.s32 	%r16, %r16, 1;
	setp.ne.s32 	%p14, %r16, 1000;
	mov.f32 	%f120, %f5;
	@%p14 bra 	$L__BB0_2;
	add.f32 	%f80, %f1, 0fC0000000;
	fma.rn.f32 	%f81, %f80, %f80, %f3;
	sqrt.rn.f32 	%f82, %f81;
	div.rn.f32 	%f83, %f80, %f82;
	div.rn.f32 	%f84, %f2, %f82;
	fma.rn.f32 	%f85, %f84, 0f00000000, %f83;
	setp.gt.f32 	%p15, %f85, 0f3F800000;
	setp.lt.f32 	%p16, %f85, 0fBF800000;
	selp.f32 	%f86, 0fBF800000, %f85, %p16;
	selp.f32 	%f87, 0f3F800000, %f86, %p15;
	abs.f32 	%f88, %f87;
	fma.rn.f32 	%f89, %f88, 0fBF000000, 0f3F000000;
	rsqrt.approx.ftz.f32 	%f90, %f89;
	mul.f32 	%f91, %f90, %f89;
	mul.f32 	%f92, %f90, 0fBF000000;
	fma.rn.f32 	%f93, %f91, %f92, 0f3F000000;
	fma.rn.f32 	%f94, %f91, %f93, %f91;
	setp.eq.f32 	%p17, %f88, 0f3F800000;
	selp.f32 	%f95, 0f00000000, %f94, %p17;
	setp.gt.f32 	%p18, %f88, 0f3F0F5C29;
	selp.f32 	%f96, %f95, %f88, %p18;
	copysign.f32 	%f97, %f87, %f96;
	mul.f32 	%f98, %f97, %f97;
	fma.rn.f32 	%f99, %f98, 0f3D10ECEF, 0f3C8B1ABB;
	fma.rn.f32 	%f100, %f99, %f98, 0f3CFC028C;
	fma.rn.f32 	%f101, %f100, %f98, 0f3D372139;
	fma.rn.f32 	%f102, %f101, %f98, 0f3D9993DB;
	fma.rn.f32 	%f103, %f102, %f98, 0f3E2AAAC6;
	mul.f32 	%f104, %f98, %f103;
	fma.rn.f32 	%f105, %f104, %f97, %f97;
	neg.f32 	%f106, %f105;
	selp.f32 	%f107, %f105, %f106, %p18;
	fma.rn.f32 	%f108, 0f3F6EE581, 0f3FD774EB, %f107;
	setp.gt.f32 	%p19, %f87, 0f3F0F5C29;
	selp.f32 	%f109, %f105, %f108, %p19;
	add.f32 	%f110, %f109, %f109;
	selp.f32 	%f111, %f110, %f109, %p18;
	mul.f32 	%f112, %f111, 0f42652EE0;
	mul.f32 	%f113, %f83, 0f00000000;
	setp.lt.f32 	%p20, %f84, %f113;
	neg.f32 	%f114, %f112;
	selp.f32 	%f115, %f114, %f112, %p20;
	add.f32 	%f116, %f6, %f7;
	add.f32 	%f117, %f116, %f115;
	add.f32 	%f118, %f8, %f117;
	add.f32 	%f119, %f121, %f118;
	mul.lo.s32 	%r15, %r1, 3;
	cvta.to.global.u64 	%rd9, %rd3;
	mul.wide.s32 	%rd10, %r15, 4;
	add.s64 	%rd11, %rd9, %rd10;
	st.global.f32 	[%rd11], %f5;
	st.global.f32 	[%rd11+4], %f121;
	st.global.f32 	[%rd11+8], %f119;
$L__BB0_4:
	ret;

}


// ===== COMPILED SASS (sm_100) =====

	.target	sm_100

	.elftype	@"ET_EXEC"


//--------------------- .note.nv.tkinfo           --------------------------
	.section	.note.nv.tkinfo,"",@"SHT_NOTE"
	.sectionflags	@"SHF_NOTE_NV_TKINFO"
	.tkinfo
        /*0018*/ 	.word	0x00000002
        /*0030*/ 	.string	""
        /*0030*/ 	.string	"ptxas"
        /*0030*/ 	.string	"Cuda compilation tools, release 13.0, V13.0.88"
        /*0030*/ 	.string	"Build cuda_13.0.r13.0/compiler.36424714_0"
        /*0030*/ 	.string	"-arch sm_100 -m 64 "



//--------------------- .note.nv.cuinfo           --------------------------
	.section	.note.nv.cuinfo,"",@"SHT_NOTE"
	.sectionflags	@"SHF_NOTE_NV_CUINFO"
        /*0018*/ 	.short	0x0002
        /*001a*/ 	.short	0x0064
        /*001c*/ 	.short	0x0082
	.zero		2


//--------------------- .nv.info                  --------------------------
	.section	.nv.info,"",@"SHT_CUDA_INFO"
	.align	4


	//----- nvinfo : EIATTR_REGCOUNT
	.align		4
        /*0000*/ 	.byte	0x04, 0x2f
        /*0002*/ 	.short	(.L_1 - .L_0)
	.align		4
.L_0:
        /*0004*/ 	.word	index@(_Z13invkin_kernelPfS_S_if)
        /*0008*/ 	.word	0x00000016


	//----- nvinfo : EIATTR_FRAME_SIZE
	.align		4
.L_1:
        /*000c*/ 	.byte	0x04, 0x11
        /*000e*/ 	.short	(.L_3 - .L_2)
	.align		4
.L_2:
        /*0010*/ 	.word	index@($__internal_1_$__cuda_sm3x_div_rn_noftz_f32_slowpath)
        /*0014*/ 	.word	0x00000000


	//----- nvinfo : EIATTR_FRAME_SIZE
	.align		4
.L_3:
        /*0018*/ 	.byte	0x04, 0x11
        /*001a*/ 	.short	(.L_5 - .L_4)
	.align		4
.L_4:
        /*001c*/ 	.word	index@($__internal_0_$__cuda_sm20_sqrt_rn_f32_slowpath)
        /*0020*/ 	.word	0x00000000


	//----- nvinfo : EIATTR_FRAME_SIZE
	.align		4
.L_5:
        /*0024*/ 	.byte	0x04, 0x11
        /*0026*/ 	.short	(.L_7 - .L_6)
	.align		4
.L_6:
        /*0028*/ 	.word	index@(_Z13invkin_kernelPfS_S_if)
        /*002c*/ 	.word	0x00000000


	//----- nvinfo : EIATTR_MIN_STACK_SIZE
	.align		4
.L_7:
        /*0030*/ 	.byte	0x04, 0x12
        /*0032*/ 	.short	(.L_9 - .L_8)
	.align		4
.L_8:
        /*0034*/ 	.word	index@(_Z13invkin_kernelPfS_S_if)
        /*0038*/ 	.word	0x00000000
.L_9:


//--------------------- .nv.compat                --------------------------
	.section	.nv.compat,"",@"SHT_CUDA_COMPAT_INFO"
	.align	4
        /*0000*/ 	.byte	0x02, 0x09, 0x00, 0x00, 0x02, 0x02, 0x01, 0x00, 0x02, 0x05, 0x05, 0x00, 0x03, 0x07, 0x01, 0x01
        /*0010*/ 	.byte	0x02, 0x03, 0x00, 0x00, 0x02, 0x06, 0x01, 0x00, 0x04, 0x0b, 0x08, 0x00, 0x01, 0x00, 0x00, 0x00
        /*0020*/ 	.byte	0x00, 0x00, 0x00, 0x00


//--------------------- .nv.info._Z13invkin_kernelPfS_S_if --------------------------
	.section	.nv.info._Z13invkin_kernelPfS_S_if,"",@"SHT_CUDA_INFO"
	.sectionflags	@""
	.align	4


	//----- nvinfo : EIATTR_CUDA_API_VERSION
	.align		4
        /*0000*/ 	.byte	0x04, 0x37
        /*0002*/ 	.short	(.L_11 - .L_10)
.L_10:
        /*0004*/ 	.word	0x00000082


	//----- nvinfo : EIATTR_KPARAM_INFO
	.align		4
.L_11:
        /*0008*/ 	.byte	0x04, 0x17
        /*000a*/ 	.short	(.L_13 - .L_12)
.L_12:
        /*000c*/ 	.word	0x00000000
        /*0010*/ 	.short	0x0004
        /*0012*/ 	.short	0x001c
        /*0014*/ 	.byte	0x00, 0xf0, 0x11, 0x00


	//----- nvinfo : EIATTR_KPARAM_INFO
	.align		4
.L_13:
        /*0018*/ 	.byte	0x04, 0x17
        /*001a*/ 	.short	(.L_15 - .L_14)
.L_14:
        /*001c*/ 	.word	0x00000000
        /*0020*/ 	.short	0x0003
        /*0022*/ 	.short	0x0018
        /*0024*/ 	.byte	0x00, 0xf0, 0x11, 0x00


	//----- nvinfo : EIATTR_KPARAM_INFO
	.align		4
.L_15:
        /*0028*/ 	.byte	0x04, 0x17
        /*002a*/ 	.short	(.L_17 - .L_16)
.L_16:
        /*002c*/ 	.word	0x00000000
        /*0030*/ 	.short	0x0002
        /*0032*/ 	.short	0x0010
        /*0034*/ 	.byte	0x00, 0xf5, 0x21, 0x00


	//----- nvinfo : EIATTR_KPARAM_INFO
	.align		4
.L_17:
        /*0038*/ 	.byte	0x04, 0x17
        /*003a*/ 	.short	(.L_19 - .L_18)
.L_18:
        /*003c*/ 	.word	0x00000000
        /*0040*/ 	.short	0x0001
        /*0042*/ 	.short	0x0008
        /*0044*/ 	.byte	0x00, 0xf5, 0x21, 0x00


	//----- nvinfo : EIATTR_KPARAM_INFO
	.align		4
.L_19:
        /*0048*/ 	.byte	0x04, 0x17
        /*004a*/ 	.short	(.L_21 - .L_20)
.L_20:
        /*004c*/ 	.word	0x00000000
        /*0050*/ 	.short	0x0000
        /*0052*/ 	.short	0x0000
        /*0054*/ 	.byte	0x00, 0xf5, 0x21, 0x00


	//----- nvinfo : EIATTR_SPARSE_MMA_MASK
	.align		4
.L_21:
        /*0058*/ 	.byte	0x03, 0x50
        /*005a*/ 	.short	0x0000


	//----- nvinfo : EIATTR_MAXREG_COUNT
	.align		4
        /*005c*/ 	.byte	0x03, 0x1b
        /*005e*/ 	.short	0x00ff


	//----- nvinfo : EIATTR_MERCURY_ISA_VERSION
	.align		4
        /*0060*/ 	.byte	0x03, 0x5f
        /*0062*/ 	.short	0x0101


	//----- nvinfo : EIATTR_VRC_CTA_INIT_COUNT
	.align		4
        /*0064*/ 	.byte	0x02, 0x4a
	.zero		1
	.zero		1


	//----- nvinfo : EIATTR_EXIT_INSTR_OFFSETS
	.align		4
        /*0068*/ 	.byte	0x04, 0x1c
        /*006a*/ 	.short	(.L_23 - .L_22)


	//   ....[0]....
.L_22:
        /*006c*/ 	.word	0x000000d0


	//   ....[1]....
        /*0070*/ 	.word	0x00001100


	//----- nvinfo : EIATTR_CRS_STACK_SIZE
	.align		4
.L_23:
        /*0074*/ 	.byte	0x04, 0x1e
        /*0076*/ 	.short	(.L_25 - .L_24)
.L_24:
        /*0078*/ 	.word	0x00000000


	//----- nvinfo : EIATTR_CBANK_PARAM_SIZE
	.align		4
.L_25:
        /*007c*/ 	.byte	0x03, 0x19
        /*007e*/ 	.short	0x0020


	//----- nvinfo : EIATTR_PARAM_CBANK
	.align		4
        /*0080*/ 	.byte	0x04, 0x0a
        /*0082*/ 	.short	(.L_27 - .L_26)
	.align		4
.L_26:
        /*0084*/ 	.word	index@(.nv.constant0._Z13invkin_kernelPfS_S_if)
        /*0088*/ 	.short	0x0380
        /*008a*/ 	.short	0x0020


	//----- nvinfo : EIATTR_SW_WAR
	.align		4
.L_27:
        /*008c*/ 	.byte	0x04, 0x36
        /*008e*/ 	.short	(.L_29 - .L_28)
.L_28:
        /*0090*/ 	.word	0x00000008
.L_29:


//--------------------- .nv.callgraph             --------------------------
	.section	.nv.callgraph,"",@"SHT_CUDA_CALLGRAPH"
	.align	4
	.sectionentsize	8
	.align		4
        /*0000*/ 	.word	0x00000000
	.align		4
        /*0004*/ 	.word	0xffffffff
	.align		4
        /*0008*/ 	.word	0x00000000
	.align		4
        /*000c*/ 	.word	0xfffffffe
	.align		4
        /*0010*/ 	.word	0x00000000
	.align		4
        /*0014*/ 	.word	0xfffffffd
	.align		4
        /*0018*/ 	.word	0x00000000
	.align		4
        /*001c*/ 	.word	0xfffffffc


//--------------------- .text._Z13invkin_kernelPfS_S_if --------------------------
	.section	.text._Z13invkin_kernelPfS_S_if,"ax",@progbits
	.align	128
        .global         _Z13invkin_kernelPfS_S_if
        .type           _Z13invkin_kernelPfS_S_if,@function
        .size           _Z13invkin_kernelPfS_S_if,(.L_x_35 - _Z13invkin_kernelPfS_S_if)
        .other          _Z13invkin_kernelPfS_S_if,@"STO_CUDA_ENTRY STV_DEFAULT"
_Z13invkin_kernelPfS_S_if:
.text._Z13invkin_kernelPfS_S_if:
[----:B------:R-:W-:Y:S01]  /*0000*/  LDC R1, c[0x0][0x37c] ;  /* 0x0000df00ff017b82 */ /* 0x000fe20000000800 */
[----:B------:R-:W0:Y:S07]  /*0010*/  S2R R3, SR_TID.Y ;  /* 0x0000000000037919 */ /* 0x000e2e0000002200 */
[----:B------:R-:W-:Y:S01]  /*0020*/  S2UR UR4, SR_CTAID.X ;  /* 0x00000000000479c3 */ /* 0x000fe20000002500 */
[----:B------:R-:W1:Y:S01]  /*0030*/  LDCU UR6, c[0x0][0x370] ;  /* 0x00006e00ff0677ac */ /* 0x000e620008000800 */
[----:B------:R-:W2:Y:S01]  /*0040*/  S2R R5, SR_TID.X ;  /* 0x0000000000057919 */ /* 0x000ea20000002100 */
[----:B------:R-:W2:Y:S05]  /*0050*/  LDCU UR7, c[0x0][0x360] ;  /* 0x00006c00ff0777ac */ /* 0x000eaa0008000800 */
[----:B------:R-:W1:Y:S01]  /*0060*/  S2UR UR5, SR_CTAID.Y ;  /* 0x00000000000579c3 */ /* 0x000e620000002600 */
[----:B------:R-:W3:Y:S07]  /*0070*/  LDCU UR8, c[0x0][0x398] ;  /* 0x00007300ff0877ac */ /* 0x000eee0008000800 */
[----:B------:R-:W0:Y:S01]  /*0080*/  LDC R6, c[0x0][0x364] ;  /* 0x0000d900ff067b82 */ /* 0x000e220000000800 */
[----:B-1----:R-:W-:-:S06]  /*0090*/  UIMAD UR4, UR5, UR6, UR4 ;  /* 0x00000006050472a4 */ /* 0x002fcc000f8e0204 */
[----:B0-----:R-:W-:-:S04]  /*00a0*/  IMAD R6, R6, UR4, R3 ;  /* 0x0000000406067c24 */ /* 0x001fc8000f8e0203 */
[----:B--2---:R-:W-:-:S05]  /*00b0*/  IMAD R6, R6, UR7, R5 ;  /* 0x0000000706067c24 */ /* 0x004fca000f8e0205 */
[----:B---3--:R-:W-:-:S13]  /*00c0*/  ISETP.GE.AND P0, PT, R6, UR8, PT ;  /* 0x0000000806007c0c */ /* 0x008fda000bf06270 */
[----:B------:R-:W-:Y:S05]  /*00d0*/  @P0 EXIT ;  /* 0x000000000000094d */ /* 0x000fea0003800000 */
[----:B------:R-:W0:Y:S01]  /*00e0*/  LDC.64 R2, c[0x0][0x380] ;  /* 0x0000e000ff027b82 */ /* 0x000e220000000a00 */
[----:B------:R-:W1:Y:S07]  /*00f0*/  LDCU.64 UR4, c[0x0][0x358] ;  /* 0x00006b00ff0477ac */ /* 0x000e6e0008000a00 */
[----:B------:R-:W2:Y:S01]  /*0100*/  LDC.64 R8, c[0x0][0x388] ;  /* 0x0000e200ff087b82 */ /* 0x000ea20000000a00 */
[----:B0-----:R-:W-:-:S06]  /*0110*/  IMAD.WIDE R2, R6, 0x4, R2 ;  /* 0x0000000406027825 */ /* 0x001fcc00078e0202 */
[----:B-1----:R-:W3:Y:S01]  /*0120*/  LDG.E R2, desc[UR4][R2.64] ;  /* 0x0000000402027981 */ /* 0x002ee2000c1e1900 */
[----:B--2---:R-:W-:-:S05]  /*0130*/  IMAD.WIDE R8, R6, 0x4, R8 ;  /* 0x0000000406087825 */ /* 0x004fca00078e0208 */
[----:B------:R-:W2:Y:S01]  /*0140*/  LDG.E R0, desc[UR4][R8.64] ;  /* 0x0000000408007981 */ /* 0x000ea2000c1e1900 */
[----:B------:R-:W-:Y:S01]  /*0150*/  BSSY.RECONVERGENT B0, `(.L_x_0) ;  /* 0x000000f000007945 */ /* 0x000fe20003800200 */
[----:B---3--:R-:W-:Y:S01]  /*0160*/  FADD R4, R2, -1 ;  /* 0xbf80000002047421 */ /* 0x008fe20000000000 */
[----:B--2---:R-:W-:-:S04]  /*0170*/  FMUL R7, R0, R0 ;  /* 0x0000000000077220 */ /* 0x004fc80000400000 */
[----:B------:R-:W-:-:S05]  /*0180*/  FFMA R3, R4, R4, R7 ;  /* 0x0000000404037223 */ /* 0x000fca0000000007 */
[----:B------:R-:W-:Y:S01]  /*0190*/  IADD3 R5, PT, PT, R3, -0xd000000, RZ ;  /* 0xf300000003057810 */ /* 0x000fe20007ffe0ff */
[----:B------:R0:W1:Y:S03]  /*01a0*/  MUFU.RSQ R10, R3 ;  /* 0x00000003000a7308 */ /* 0x0000660000001400 */
[----:B------:R-:W-:-:S13]  /*01b0*/  ISETP.GT.U32.AND P0, PT, R5, 0x727fffff, PT ;  /* 0x727fffff0500780c */ /* 0x000fda0003f04070 */
[----:B0-----:R-:W-:Y:S05]  /*01c0*/  @!P0 BRA `(.L_x_1) ;  /* 0x00000000000c8947 */ /* 0x001fea0003800000 */
[----:B------:R-:W-:-:S07]  /*01d0*/  MOV R13, 0x1f0 ;  /* 0x000001f0000d7802 */ /* 0x000fce0000000f00 */
[----:B-1----:R-:W-:Y:S05]  /*01e0*/  CALL.REL.NOINC `($__internal_0_$__cuda_sm20_sqrt_rn_f32_slowpath) ;  /* 0x0000000c00c87944 */ /* 0x002fea0003c00000 */
[----:B------:R-:W-:Y:S05]  /*01f0*/  BRA `(.L_x_2) ;  /* 0x0000000000107947 */ /* 0x000fea0003800000 */
.L_x_1:
[----:B-1----:R-:W-:Y:S01]  /*0200*/  FMUL.FTZ R8, R3, R10 ;  /* 0x0000000a03087220 */ /* 0x002fe20000410000 */
[----:B------:R-:W-:-:S03]  /*0210*/  FMUL.FTZ R9, R10, 0.5 ;  /* 0x3f0000000a097820 */ /* 0x000fc60000410000 */
[----:B------:R-:W-:-:S04]  /*0220*/  FFMA R3, -R8, R8, R3 ;  /* 0x0000000808037223 */ /* 0x000fc80000000103 */
[----:B------:R-:W-:-:S07]  /*0230*/  FFMA R9, R3, R9, R8 ;  /* 0x0000000903097223 */ /* 0x000fce0000000008 */
.L_x_2:
[----:B------:R-:W-:Y:S05]  /*0240*/  BSYNC.RECONVERGENT B0 ;  /* 0x0000000000007941 */ /* 0x000fea0003800200 */
.L_x_0:
[----:B------:R-:W0:Y:S01]  /*0250*/  MUFU.RCP R8, R9 ;  /* 0x0000000900087308 */ /* 0x000e220000001000 */
[----:B------:R-:W-:Y:S07]  /*0260*/  BSSY.RECONVERGENT B0, `(.L_x_3) ;  /* 0x000000c000007945 */ /* 0x000fee0003800200 */
[----:B------:R-:W1:Y:S01]  /*0270*/  FCHK P0, R4, R9 ;  /* 0x0000000904007302 */ /* 0x000e620000000000 */
[----:B0-----:R-:W-:-:S04]  /*0280*/  FFMA R3, R8, -R9, 1 ;  /* 0x3f80000008037423 */ /* 0x001fc80000000809 */
[----:B------:R-:W-:-:S04]  /*0290*/  FFMA R3, R8, R3, R8 ;  /* 0x0000000308037223 */ /* 0x000fc80000000008 */
[----:B------:R-:W-:-:S04]  /*02a0*/  FFMA R8, R4, R3, RZ ;  /* 0x0000000304087223 */ /* 0x000fc800000000ff */
[----:B------:R-:W-:-:S04]  /*02b0*/  FFMA R5, R8, -R9, R4 ;  /* 0x8000000908057223 */ /* 0x000fc80000000004 */
[----:B------:R-:W-:Y:S01]  /*02c0*/  FFMA R3, R3, R5, R8 ;  /* 0x0000000503037223 */ /* 0x000fe20000000008 */
[----:B-1----:R-:W-:Y:S06]  /*02d0*/  @!P0 BRA `(.L_x_4) ;  /* 0x0000000000108947 */ /* 0x002fec0003800000 */
[----:B------:R-:W-:Y:S02]  /*02e0*/  MOV R5, R9 ;  /* 0x0000000900057202 */ /* 0x000fe40000000f00 */
[----:B------:R-:W-:-:S07]  /*02f0*/  MOV R11, 0x310 ;  /* 0x00000310000b7802 */ /* 0x000fce0000000f00 */
[----:B------:R-:W-:Y:S05]  /*0300*/  CALL.REL.NOINC `($__internal_1_$__cuda_sm3x_div_rn_noftz_f32_slowpath) ;  /* 0x0000000c00dc7944 */ /* 0x000fea0003c00000 */
[----:B------:R-:W-:-:S07]  /*0310*/  MOV R3, R13 ;  /* 0x0000000d00037202 */ /* 0x000fce0000000f00 */
.L_x_4:
[----:B------:R-:W-:Y:S05]  /*0320*/  BSYNC.RECONVERGENT B0 ;  /* 0x0000000000007941 */ /* 0x000fea0003800200 */
.L_x_3:
        /* <DEDUP_REMOVED lines=10> */
[----:B------:R-:W-:Y:S02]  /*03d0*/  MOV R4, R0 ;  /* 0x0000000000047202 */ /* 0x000fe40000000f00 */
[----:B------:R-:W-:-:S07]  /*03e0*/  MOV R11, 0x400 ;  /* 0x00000400000b7802 */ /* 0x000fce0000000f00 */
[----:B------:R-:W-:Y:S05]  /*03f0*/  CALL.REL.NOINC `($__internal_1_$__cuda_sm3x_div_rn_noftz_f32_slowpath) ;  /* 0x0000000c00a07944 */ /* 0x000fea0003c00000 */
[----:B------:R-:W-:-:S07]  /*0400*/  IMAD.MOV.U32 R4, RZ, RZ, R13 ;  /* 0x000000ffff047224 */ /* 0x000fce00078e000d */
.L_x_6:
[----:B------:R-:W-:Y:S05]  /*0410*/  BSYNC.RECONVERGENT B0 ;  /* 0x0000000000007941 */ /* 0x000fea0003800200 */
.L_x_5:
[----:B------:R-:W-:Y:S01]  /*0420*/  FFMA R5, RZ, R4, R3 ;  /* 0x00000004ff057223 */ /* 0x000fe20000000003 */
[----:B------:R-:W-:Y:S02]  /*0430*/  HFMA2 R8, -RZ, RZ, 1.75, 0 ;  /* 0x3f000000ff087431 */ /* 0x000fe400000001ff */
[----:B------:R-:W-:Y:S01]  /*0440*/  FMUL R3, RZ, R3 ;  /* 0x00000003ff037220 */ /* 0x000fe20000400000 */
[----:B------:R-:W-:Y:S01]  /*0450*/  BSSY.RECONVERGENT B0, `(.L_x_7) ;  /* 0x000002d000007945 */ /* 0x000fe20003800200 */
[C---:B------:R-:W-:Y:S02]  /*0460*/  FSETP.GT.AND P0, PT, R5.reuse, 1, PT ;  /* 0x3f8000000500780b */ /* 0x040fe40003f04000 */
[----:B------:R-:W-:-:S04]  /*0470*/  FMNMX.NAN R5, R5, -1, !PT ;  /* 0xbf80000005057809 */ /* 0x000fc80007820000 */
[----:B------:R-:W-:-:S04]  /*0480*/  FSEL R5, R5, 1, !P0 ;  /* 0x3f80000005057808 */ /* 0x000fc80004000000 */
[C---:B------:R-:W-:Y:S01]  /*0490*/  FSETP.NEU.AND P1, PT, |R5|.reuse, 1, PT ;  /* 0x3f8000000500780b */ /* 0x040fe20003f2d200 */
[C---:B------:R-:W-:Y:S01]  /*04a0*/  FFMA R8, |R5|.reuse, -R8, 0.5 ;  /* 0x3f00000005087423 */ /* 0x040fe20000000a08 */
[----:B------:R-:W-:-:S03]  /*04b0*/  FSETP.GT.AND P0, PT, |R5|, 0.56000000238418579102, PT ;  /* 0x3f0f5c290500780b */ /* 0x000fc60003f04200 */
[----:B------:R-:W0:Y:S02]  /*04c0*/  MUFU.RSQ R9, R8 ;  /* 0x0000000800097308 */ /* 0x000e240000001400 */
[----:B0-----:R-:W-:Y:S01]  /*04d0*/  FMUL R10, R8, R9 ;  /* 0x00000009080a7220 */ /* 0x001fe20000400000 */
[----:B------:R-:W-:-:S04]  /*04e0*/  FMUL R9, R9, -0.5 ;  /* 0xbf00000009097820 */ /* 0x000fc80000400000 */
[----:B------:R-:W-:-:S04]  /*04f0*/  FFMA R9, R10, R9, 0.5 ;  /* 0x3f0000000a097423 */ /* 0x000fc80000000009 */
[----:B------:R-:W-:-:S05]  /*0500*/  FFMA R9, R10, R9, R10 ;  /* 0x000000090a097223 */ /* 0x000fca000000000a */
[----:B------:R-:W-:Y:S02]  /*0510*/  FSEL R10, R9, RZ, P1 ;  /* 0x000000ff090a7208 */ /* 0x000fe40000800000 */
[----:B------:R-:W-:Y:S02]  /*0520*/  MOV R9, 0x3d10ecef ;  /* 0x3d10ecef00097802 */ /* 0x000fe40000000f00 */
[----:B------:R-:W-:Y:S02]  /*0530*/  FSEL R10, R10, |R5|, P0 ;  /* 0x400000050a0a7208 */ /* 0x000fe40000000000 */
[----:B------:R-:W-:Y:S02]  /*0540*/  FSETP.GT.AND P1, PT, R5, 0.56000000238418579102, PT ;  /* 0x3f0f5c290500780b */ /* 0x000fe40003f24000 */
[----:B------:R-:W-:-:S05]  /*0550*/  LOP3.LUT R10, R10, 0x80000000, R5, 0xb8, !PT ;  /* 0x800000000a0a7812 */ /* 0x000fca00078eb805 */
[----:B------:R-:W-:-:S04]  /*0560*/  FMUL R8, R10, R10 ;  /* 0x0000000a0a087220 */ /* 0x000fc80000400000 */
[----:B------:R-:W-:-:S04]  /*0570*/  FFMA R9, R8, R9, 0.016980519518256187439 ;  /* 0x3c8b1abb08097423 */ /* 0x000fc80000000009 */
[----:B------:R-:W-:-:S04]  /*0580*/  FFMA R9, R8, R9, 0.030762933194637298584 ;  /* 0x3cfc028c08097423 */ /* 0x000fc80000000009 */
[----:B------:R-:W-:-:S04]  /*0590*/  FFMA R9, R8, R9, 0.044709417968988418579 ;  /* 0x3d37213908097423 */ /* 0x000fc80000000009 */
[----:B------:R-:W-:-:S04]  /*05a0*/  FFMA R9, R8, R9, 0.074989043176174163818 ;  /* 0x3d9993db08097423 */ /* 0x000fc80000000009 */
[----:B------:R-:W-:-:S04]  /*05b0*/  FFMA R9, R8, R9, 0.16666707396507263184 ;  /* 0x3e2aaac608097423 */ /* 0x000fc80000000009 */
[----:B------:R-:W-:Y:S01]  /*05c0*/  FMUL R9, R8, R9 ;  /* 0x0000000908097220 */ /* 0x000fe20000400000 */
[----:B------:R-:W-:-:S03]  /*05d0*/  HFMA2 R8, -RZ, RZ, 1.9599609375, 20144 ;  /* 0x3fd774ebff087431 */ /* 0x000fc600000001ff */
[----:B------:R-:W-:Y:S01]  /*05e0*/  FFMA R9, R10, R9, R10 ;  /* 0x000000090a097223 */ /* 0x000fe2000000000a */
[----:B------:R-:W-:-:S04]  /*05f0*/  FFMA R10, R2, R2, R7 ;  /* 0x00000002020a7223 */ /* 0x000fc80000000007 */
[----:B------:R-:W-:-:S05]  /*0600*/  FSEL R5, R9, -R9, P0 ;  /* 0x8000000909057208 */ /* 0x000fca0000000000 */
[----:B------:R-:W-:Y:S01]  /*0610*/  @!P1 FFMA R9, R8, 0.93318945169448852539, R5 ;  /* 0x3f6ee58108099823 */ /* 0x000fe20000000005 */
[----:B------:R-:W-:Y:S01]  /*0620*/  IADD3 R8, PT, PT, R10, -0xd000000, RZ ;  /* 0xf30000000a087810 */ /* 0x000fe20007ffe0ff */
[----:B------:R0:W1:Y:S02]  /*0630*/  MUFU.RSQ R5, R10 ;  /* 0x0000000a00057308 */ /* 0x0000640000001400 */
[----:B------:R-:W-:Y:S01]  /*0640*/  @P0 FADD R9, R9, R9 ;  /* 0x0000000909090221 */ /* 0x000fe20000000000 */
[----:B------:R-:W-:Y:S02]  /*0650*/  ISETP.GT.U32.AND P1, PT, R8, 0x727fffff, PT ;  /* 0x727fffff0800780c */ /* 0x000fe40003f24070 */
[----:B------:R-:W-:Y:S01]  /*0660*/  FSETP.GEU.AND P0, PT, R4, R3, PT ;  /* 0x000000030400720b */ /* 0x000fe20003f0e000 */
[----:B------:R-:W-:-:S05]  /*0670*/  FMUL R8, R9, 57.2957763671875 ;  /* 0x42652ee009087820 */ /* 0x000fca0000400000 */
[----:B------:R-:W-:-:S05]  /*0680*/  FSEL R8, -R8, R8, !P0 ;  /* 0x0000000808087208 */ /* 0x000fca0004000100 */
[----:B0-----:R-:W-:Y:S05]  /*0690*/  @!P1 BRA `(.L_x_8) ;  /* 0x0000000000109947 */ /* 0x001fea0003800000 */
[----:B------:R-:W-:Y:S01]  /*06a0*/  IMAD.MOV.U32 R3, RZ, RZ, R10 ;  /* 0x000000ffff037224 */ /* 0x000fe200078e000a */
[----:B------:R-:W-:-:S07]  /*06b0*/  MOV R13, 0x6d0 ;  /* 0x000006d0000d7802 */ /* 0x000fce0000000f00 */
[----:B-1----:R-:W-:Y:S05]  /*06c0*/  CALL.REL.NOINC `($__internal_0_$__cuda_sm20_sqrt_rn_f32_slowpath) ;  /* 0x0000000800907944 */ /* 0x002fea0003c00000 */
[----:B------:R-:W-:Y:S05]  /*06d0*/  BRA `(.L_x_9) ;  /* 0x0000000000107947 */ /* 0x000fea0003800000 */
.L_x_8:
[----:B-1----:R-:W-:Y:S01]  /*06e0*/  FMUL.FTZ R9, R10, R5 ;  /* 0x000000050a097220 */ /* 0x002fe20000410000 */
[----:B------:R-:W-:-:S03]  /*06f0*/  FMUL.FTZ R5, R5, 0.5 ;  /* 0x3f00000005057820 */ /* 0x000fc60000410000 */
[----:B------:R-:W-:-:S04]  /*0700*/  FFMA R10, -R9, R9, R10 ;  /* 0x00000009090a7223 */ /* 0x000fc8000000010a */
[----:B------:R-:W-:-:S07]  /*0710*/  FFMA R9, R10, R5, R9 ;  /* 0x000000050a097223 */ /* 0x000fce0000000009 */
.L_x_9:
[----:B------:R-:W-:Y:S05]  /*0720*/  BSYNC.RECONVERGENT B0 ;  /* 0x0000000000007941 */ /* 0x000fea0003800200 */
.L_x_7:
        /* <DEDUP_REMOVED lines=13> */
[----:B------:R-:W-:-:S07]  /*0800*/  MOV R3, R13 ;  /* 0x0000000d00037202 */ /* 0x000fce0000000f00 */
.L_x_11:
[----:B------:R-:W-:Y:S05]  /*0810*/  BSYNC.RECONVERGENT B0 ;  /* 0x0000000000007941 */ /* 0x000fea0003800200 */
.L_x_10:
        /* <DEDUP_REMOVED lines=9> */
[----:B------:R-:W-:Y:S01]  /*08b0*/  MOV R5, R9 ;  /* 0x0000000900057202 */ /* 0x000fe20000000f00 */
[----:B------:R-:W-:Y:S01]  /*08c0*/  IMAD.MOV.U32 R4, RZ, RZ, R0 ;  /* 0x000000ffff047224 */ /* 0x000fe200078e0000 */
[----:B------:R-:W-:-:S07]  /*08d0*/  MOV R11, 0x8f0 ;  /* 0x000008f0000b7802 */ /* 0x000fce0000000f00 */
[----:B------:R-:W-:Y:S05]  /*08e0*/  CALL.REL.NOINC `($__internal_1_$__cuda_sm3x_div_rn_noftz_f32_slowpath) ;  /* 0x0000000800647944 */ /* 0x000fea0003c00000 */
[----:B------:R-:W-:-:S07]  /*08f0*/  MOV R10, R13 ;  /* 0x0000000d000a7202 */ /* 0x000fce0000000f00 */
.L_x_13:
[----:B------:R-:W-:Y:S05]  /*0900*/  BSYNC.RECONVERGENT B0 ;  /* 0x0000000000007941 */ /* 0x000fea0003800200 */
.L_x_12:
        /* <DEDUP_REMOVED lines=28> */
[----:B------:R-:W-:-:S05]  /*0ad0*/  FFMA R9, R9, R12, R9 ;  /* 0x0000000c09097223 */ /* 0x000fca0000000009 */
[----:B------:R-:W-:-:S05]  /*0ae0*/  FSEL R4, R9, -R9, P0 ;  /* 0x8000000909047208 */ /* 0x000fca0000000000 */
[----:B------:R-:W-:Y:S01]  /*0af0*/  @!P1 FFMA R9, R5, 0.93318945169448852539, R4 ;  /* 0x3f6ee58105099823 */ /* 0x000fe20000000004 */
[----:B------:R-:W-:-:S03]  /*0b00*/  FADD R4, R2, -2 ;  /* 0xc000000002047421 */ /* 0x000fc60000000000 */
[----:B------:R-:W-:Y:S01]  /*0b10*/  @P0 FADD R9, R9, R9 ;  /* 0x0000000909090221 */ /* 0x000fe20000000000 */
[----:B------:R-:W-:Y:S01]  /*0b20*/  FFMA R2, R4, R4, R7 ;  /* 0x0000000404027223 */ /* 0x000fe20000000007 */
[----:B------:R-:W-:Y:S02]  /*0b30*/  FSETP.GEU.AND P0, PT, R10, R3, PT ;  /* 0x000000030a00720b */ /* 0x000fe40003f0e000 */
[----:B------:R-:W-:Y:S01]  /*0b40*/  FMUL R7, R9, 57.2957763671875 ;  /* 0x42652ee009077820 */ /* 0x000fe20000400000 */
[----:B------:R-:W-:Y:S01]  /*0b50*/  VIADD R5, R2, 0xf3000000 ;  /* 0xf300000002057836 */ /* 0x000fe20000000000 */
[----:B------:R0:W1:Y:S03]  /*0b60*/  MUFU.RSQ R3, R2 ;  /* 0x0000000200037308 */ /* 0x0000660000001400 */
[----:B------:R-:W-:Y:S02]  /*0b70*/  FSEL R7, -R7, R7, !P0 ;  /* 0x0000000707077208 */ /* 0x000fe40004000100 */
[----:B------:R-:W-:-:S03]  /*0b80*/  ISETP.GT.U32.AND P0, PT, R5, 0x727fffff, PT ;  /* 0x727fffff0500780c */ /* 0x000fc60003f04070 */
[----:B------:R-:W-:-:S04]  /*0b90*/  FADD R10, R8, R7 ;  /* 0x00000007080a7221 */ /* 0x000fc80000000000 */
[C-C-:B------:R-:W-:Y:S01]  /*0ba0*/  FADD R12, R7.reuse, R10.reuse ;  /* 0x0000000a070c7221 */ /* 0x140fe20000000000 */
[----:B------:R-:W-:-:S05]  /*0bb0*/  FADD R8, R7, R10 ;  /* 0x0000000a07087221 */ /* 0x000fca0000000000 */
[----:B01----:R-:W-:Y:S05]  /*0bc0*/  @!P0 BRA `(.L_x_15) ;  /* 0x0000000000148947 */ /* 0x003fea0003800000 */
[----:B------:R-:W-:Y:S02]  /*0bd0*/  MOV R3, R2 ;  /* 0x0000000200037202 */ /* 0x000fe40000000f00 */
[----:B------:R-:W-:-:S07]  /*0be0*/  MOV R13, 0xc00 ;  /* 0x00000c00000d7802 */ /* 0x000fce0000000f00 */
[----:B------:R-:W-:Y:S05]  /*0bf0*/  CALL.REL.NOINC `($__internal_0_$__cuda_sm20_sqrt_rn_f32_slowpath) ;  /* 0x0000000400447944 */ /* 0x000fea0003c00000 */
[----:B------:R-:W-:Y:S01]  /*0c00*/  MOV R3, R9 ;  /* 0x0000000900037202 */ /* 0x000fe20000000f00 */
[----:B------:R-:W-:Y:S06]  /*0c10*/  BRA `(.L_x_16) ;  /* 0x0000000000107947 */ /* 0x000fec0003800000 */
.L_x_15:
[----:B------:R-:W-:Y:S01]  /*0c20*/  FMUL.FTZ R5, R2, R3 ;  /* 0x0000000302057220 */ /* 0x000fe20000410000 */
[----:B------:R-:W-:-:S03]  /*0c30*/  FMUL.FTZ R3, R3, 0.5 ;  /* 0x3f00000003037820 */ /* 0x000fc60000410000 */
[----:B------:R-:W-:-:S04]  /*0c40*/  FFMA R2, -R5, R5, R2 ;  /* 0x0000000505027223 */ /* 0x000fc80000000102 */
[----:B------:R-:W-:-:S07]  /*0c50*/  FFMA R3, R2, R3, R5 ;  /* 0x0000000302037223 */ /* 0x000fce0000000005 */
.L_x_16:
[----:B------:R-:W-:Y:S05]  /*0c60*/  BSYNC.RECONVERGENT B0 ;  /* 0x0000000000007941 */ /* 0x000fea0003800200 */
.L_x_14:
        /* <DEDUP_REMOVED lines=13> */
.L_x_18:
[----:B------:R-:W-:Y:S05]  /*0d40*/  BSYNC.RECONVERGENT B0 ;  /* 0x0000000000007941 */ /* 0x000fea0003800200 */
.L_x_17:
        /* <DEDUP_REMOVED lines=9> */
[----:B------:R-:W-:Y:S01]  /*0de0*/  IMAD.MOV.U32 R4, RZ, RZ, R0 ;  /* 0x000000ffff047224 */ /* 0x000fe200078e0000 */
[----:B------:R-:W-:Y:S02]  /*0df0*/  MOV R5, R3 ;  /* 0x0000000300057202 */ /* 0x000fe40000000f00 */
[----:B------:R-:W-:-:S07]  /*0e00*/  MOV R11, 0xe20 ;  /* 0x00000e20000b7802 */ /* 0x000fce0000000f00 */
[----:B------:R-:W-:Y:S05]  /*0e10*/  CALL.REL.NOINC `($__internal_1_$__cuda_sm3x_div_rn_noftz_f32_slowpath) ;  /* 0x0000000400187944 */ /* 0x000fea0003c00000 */
[----:B------:R-:W-:-:S07]  /*0e20*/  MOV R5, R13 ;  /* 0x0000000d00057202 */ /* 0x000fce0000000f00 */
.L_x_20:
[----:B------:R-:W-:Y:S05]  /*0e30*/  BSYNC.RECONVERGENT B0 ;  /* 0x0000000000007941 */ /* 0x000fea0003800200 */
.L_x_19:
[----:B------:R-:W-:Y:S01]  /*0e40*/  FFMA R0, RZ, R5, R2 ;  /* 0x00000005ff007223 */ /* 0x000fe20000000002 */
[----:B------:R-:W-:Y:S01]  /*0e50*/  HFMA2 R3, -RZ, RZ, 1.75, 0 ;  /* 0x3f000000ff037431 */ /* 0x000fe200000001ff */
[----:B------:R-:W0:Y:S01]  /*0e60*/  LDC.64 R14, c[0x0][0x390] ;  /* 0x0000e400ff0e7b82 */ /* 0x000e220000000a00 */
[----:B------:R-:W-:Y:S02]  /*0e70*/  FMUL R2, RZ, R2 ;  /* 0x00000002ff027220 */ /* 0x000fe40000400000 */
[C---:B------:R-:W-:Y:S02]  /*0e80*/  FSETP.GT.AND P0, PT, R0.reuse, 1, PT ;  /* 0x3f8000000000780b */ /* 0x040fe40003f04000 */
[----:B------:R-:W-:-:S04]  /*0e90*/  FMNMX.NAN R0, R0, -1, !PT ;  /* 0xbf80000000007809 */ /* 0x000fc80007820000 */
[----:B------:R-:W-:-:S04]  /*0ea0*/  FSEL R0, R0, 1, !P0 ;  /* 0x3f80000000007808 */ /* 0x000fc80004000000 */
[C---:B------:R-:W-:Y:S01]  /*0eb0*/  FSETP.NEU.AND P1, PT, |R0|.reuse, 1, PT ;  /* 0x3f8000000000780b */ /* 0x040fe20003f2d200 */
[C---:B------:R-:W-:Y:S01]  /*0ec0*/  FFMA R3, |R0|.reuse, -R3, 0.5 ;  /* 0x3f00000000037423 */ /* 0x040fe20000000a03 */
[----:B------:R-:W-:-:S03]  /*0ed0*/  FSETP.GT.AND P0, PT, |R0|, 0.56000000238418579102, PT ;  /* 0x3f0f5c290000780b */ /* 0x000fc60003f04200 */
[----:B------:R-:W1:Y:S02]  /*0ee0*/  MUFU.RSQ R4, R3 ;  /* 0x0000000300047308 */ /* 0x000e640000001400 */
[----:B-1----:R-:W-:Y:S01]  /*0ef0*/  FMUL R9, R3, R4 ;  /* 0x0000000403097220 */ /* 0x002fe20000400000 */
        /* <DEDUP_REMOVED lines=19> */
[----:B------:R-:W-:-:S03]  /*1030*/  FADD R3, R7, R12 ;  /* 0x0000000c07037221 */ /* 0x000fc60000000000 */
[----:B------:R-:W-:Y:S01]  /*1040*/  @P0 FADD R4, R4, R4 ;  /* 0x0000000404040221 */ /* 0x000fe20000000000 */
[----:B------:R-:W-:Y:S01]  /*1050*/  FSETP.GEU.AND P0, PT, R5, R2, PT ;  /* 0x000000020500720b */ /* 0x000fe20003f0e000 */
[----:B------:R-:W-:Y:S02]  /*1060*/  IMAD R5, R6, 0x3, RZ ;  /* 0x0000000306057824 */ /* 0x000fe400078e02ff */
[----:B------:R-:W-:Y:S02]  /*1070*/  FMUL R4, R4, 57.2957763671875 ;  /* 0x42652ee004047820 */ /* 0x000fe40000400000 */
[----:B0-----:R-:W-:-:S03]  /*1080*/  IMAD.WIDE R14, R5, 0x4, R14 ;  /* 0x00000004050e7825 */ /* 0x001fc600078e020e */
[----:B------:R-:W-:Y:S02]  /*1090*/  FSEL R4, -R4, R4, !P0 ;  /* 0x0000000404047208 */ /* 0x000fe40004000100 */
[----:B------:R-:W-:Y:S03]  /*10a0*/  STG.E desc[UR4][R14.64], R7 ;  /* 0x000000070e007986 */ /* 0x000fe6000c101904 */
[----:B------:R-:W-:Y:S01]  /*10b0*/  FADD R3, R4, R3 ;  /* 0x0000000304037221 */ /* 0x000fe20000000000 */
[----:B------:R-:W-:Y:S03]  /*10c0*/  STG.E desc[UR4][R14.64+0x4], R8 ;  /* 0x000004080e007986 */ /* 0x000fe6000c101904 */
[----:B------:R-:W-:-:S04]  /*10d0*/  FADD R3, R3, R10 ;  /* 0x0000000a03037221 */ /* 0x000fc80000000000 */
[----:B------:R-:W-:-:S05]  /*10e0*/  FADD R3, R8, R3 ;  /* 0x0000000308037221 */ /* 0x000fca0000000000 */
[----:B------:R-:W-:Y:S01]  /*10f0*/  STG.E desc[UR4][R14.64+0x8], R3 ;  /* 0x000008030e007986 */ /* 0x000fe2000c101904 */
[----:B------:R-:W-:Y:S05]  /*1100*/  EXIT ;  /* 0x000000000000794d */ /* 0x000fea0003800000 */
        .weak           $__internal_0_$__cuda_sm20_sqrt_rn_f32_slowpath
        .type           $__internal_0_$__cuda_sm20_sqrt_rn_f32_slowpath,@function
        .size           $__internal_0_$__cuda_sm20_sqrt_rn_f32_slowpath,($__internal_1_$__cuda_sm3x_div_rn_noftz_f32_slowpath - $__internal_0_$__cuda_sm20_sqrt_rn_f32_slowpath)
$__internal_0_$__cuda_sm20_sqrt_rn_f32_slowpath:
[----:B------:R-:W-:-:S13]  /*1110*/  LOP3.LUT P0, RZ, R3, 0x7fffffff, RZ, 0xc0, !PT ;  /* 0x7fffffff03ff7812 */ /* 0x000fda000780c0ff */
[----:B------:R-:W-:Y:S01]  /*1120*/  @!P0 IMAD.MOV.U32 R5, RZ, RZ, R3 ;  /* 0x000000ffff058224 */ /* 0x000fe200078e0003 */
[----:B------:R-:W-:Y:S06]  /*1130*/  @!P0 BRA `(.L_x_21) ;  /* 0x0000000000408947 */ /* 0x000fec0003800000 */
[----:B------:R-:W-:-:S13]  /*1140*/  FSETP.GEU.FTZ.AND P0, PT, R3, RZ, PT ;  /* 0x000000ff0300720b */ /* 0x000fda0003f1e000 */
[----:B------:R-:W-:Y:S01]  /*1150*/  @!P0 MOV R5, 0x7fffffff ;  /* 0x7fffffff00058802 */ /* 0x000fe20000000f00 */
[----:B------:R-:W-:Y:S06]  /*1160*/  @!P0 BRA `(.L_x_21) ;  /* 0x0000000000348947 */ /* 0x000fec0003800000 */
[----:B------:R-:W-:-:S13]  /*1170*/  FSETP.GTU.FTZ.AND P0, PT, |R3|, +INF , PT ;  /* 0x7f8000000300780b */ /* 0x000fda0003f1c200 */
[----:B------:R-:W-:Y:S01]  /*1180*/  @P0 FADD.FTZ R5, R3, 1 ;  /* 0x3f80000003050421 */ /* 0x000fe20000010000 */
[----:B------:R-:W-:Y:S06]  /*1190*/  @P0 BRA `(.L_x_21) ;  /* 0x0000000000280947 */ /* 0x000fec0003800000 */
[----:B------:R-:W-:-:S13]  /*11a0*/  FSETP.NEU.FTZ.AND P0, PT, |R3|, +INF , PT ;  /* 0x7f8000000300780b */ /* 0x000fda0003f1d200 */
[----:B------:R-:W-:-:S04]  /*11b0*/  @P0 FFMA R9, R3, 1.84467440737095516160e+19, RZ ;  /* 0x5f80000003090823 */ /* 0x000fc800000000ff */
[----:B------:R-:W0:Y:S02]  /*11c0*/  @P0 MUFU.RSQ R14, R9 ;  /* 0x00000009000e0308 */ /* 0x000e240000001400 */
[----:B0-----:R-:W-:Y:S01]  /*11d0*/  @P0 FMUL.FTZ R16, R9, R14 ;  /* 0x0000000e09100220 */ /* 0x001fe20000410000 */
[----:B------:R-:W-:-:S03]  /*11e0*/  @P0 FMUL.FTZ R14, R14, 0.5 ;  /* 0x3f0000000e0e0820 */ /* 0x000fc60000410000 */
[----:B------:R-:W-:-:S04]  /*11f0*/  @P0 FADD.FTZ R5, -R16, -RZ ;  /* 0x800000ff10050221 */ /* 0x000fc80000010100 */
[----:B------:R-:W-:Y:S01]  /*1200*/  @P0 FFMA R11, R16, R5, R9 ;  /* 0x00000005100b0223 */ /* 0x000fe20000000009 */
[----:B------:R-:W-:-:S03]  /*1210*/  @!P0 MOV R5, R3 ;  /* 0x0000000300058202 */ /* 0x000fc60000000f00 */
[----:B------:R-:W-:-:S04]  /*1220*/  @P0 FFMA R11, R11, R14, R16 ;  /* 0x0000000e0b0b0223 */ /* 0x000fc80000000010 */
[----:B------:R-:W-:-:S07]  /*1230*/  @P0 FMUL.FTZ R5, R11, 2.3283064365386962891e-10 ;  /* 0x2f8000000b050820 */ /* 0x000fce0000410000 */
.L_x_21:
[----:B------:R-:W-:Y:S01]  /*1240*/  HFMA2 R15, -RZ, RZ, 0, 0 ;  /* 0x00000000ff0f7431 */ /* 0x000fe200000001ff */
[----:B------:R-:W-:Y:S02]  /*1250*/  MOV R14, R13 ;  /* 0x0000000d000e7202 */ /* 0x000fe40000000f00 */
[----:B------:R-:W-:Y:S02]  /*1260*/  MOV R9, R5 ;  /* 0x0000000500097202 */ /* 0x000fe40000000f00 */
[----:B------:R-:W-:Y:S05]  /*1270*/  RET.REL.NODEC R14 `(_Z13invkin_kernelPfS_S_if) ;  /* 0xffffffec0e607950 */ /* 0x000fea0003c3ffff */
        .weak           $__internal_1_$__cuda_sm3x_div_rn_noftz_f32_slowpath
        .type           $__internal_1_$__cuda_sm3x_div_rn_noftz_f32_slowpath,@function
        .size           $__internal_1_$__cuda_sm3x_div_rn_noftz_f32_slowpath,(.L_x_35 - $__internal_1_$__cuda_sm3x_div_rn_noftz_f32_slowpath)
$__internal_1_$__cuda_sm3x_div_rn_noftz_f32_slowpath:
[----:B------:R-:W-:Y:S01]  /*1280*/  SHF.R.U32.HI R13, RZ, 0x17, R5 ;  /* 0x00000017ff0d7819 */ /* 0x000fe20000011605 */
[----:B------:R-:W-:Y:S01]  /*1290*/  BSSY.RECONVERGENT B1, `(.L_x_22) ;  /* 0x0000062000017945 */ /* 0x000fe20003800200 */
[----:B------:R-:W-:Y:S02]  /*12a0*/  SHF.R.U32.HI R14, RZ, 0x17, R4 ;  /* 0x00000017ff0e7819 */ /* 0x000fe40000011604 */
[----:B------:R-:W-:Y:S02]  /*12b0*/  LOP3.LUT R13, R13, 0xff, RZ, 0xc0, !PT ;  /* 0x000000ff0d0d7812 */ /* 0x000fe400078ec0ff */
[----:B------:R-:W-:-:S03]  /*12c0*/  LOP3.LUT R18, R14, 0xff, RZ, 0xc0, !PT ;  /* 0x000000ff0e127812 */ /* 0x000fc600078ec0ff */
[----:B------:R-:W-:Y:S01]  /*12d0*/  VIADD R16, R13, 0xffffffff ;  /* 0xffffffff0d107836 */ /* 0x000fe20000000000 */
[----:B------:R-:W-:-:S04]  /*12e0*/  IADD3 R15, PT, PT, R18, -0x1, RZ ;  /* 0xffffffff120f7810 */ /* 0x000fc80007ffe0ff */
[----:B------:R-:W-:-:S04]  /*12f0*/  ISETP.GT.U32.AND P0, PT, R16, 0xfd, PT ;  /* 0x000000fd1000780c */ /* 0x000fc80003f04070 */
[----:B------:R-:W-:-:S13]  /*1300*/  ISETP.GT.U32.OR P0, PT, R15, 0xfd, P0 ;  /* 0x000000fd0f00780c */ /* 0x000fda0000704470 */
[----:B------:R-:W-:Y:S01]  /*1310*/  @!P0 MOV R14, RZ ;  /* 0x000000ff000e8202 */ /* 0x000fe20000000f00 */
[----:B------:R-:W-:Y:S06]  /*1320*/  @!P0 BRA `(.L_x_23) ;  /* 0x00000000005c8947 */ /* 0x000fec0003800000 */
[----:B------:R-:W-:Y:S02]  /*1330*/  FSETP.GTU.FTZ.AND P0, PT, |R4|, +INF , PT ;  /* 0x7f8000000400780b */ /* 0x000fe40003f1c200 */
[----:B------:R-:W-:-:S04]  /*1340*/  FSETP.GTU.FTZ.AND P1, PT, |R5|, +INF , PT ;  /* 0x7f8000000500780b */ /* 0x000fc80003f3c200 */
[----:B------:R-:W-:-:S13]  /*1350*/  PLOP3.LUT P0, PT, P0, P1, PT, 0xf8, 0x8f ;  /* 0x00000000008f781c */ /* 0x000fda0000703f70 */
[----:B------:R-:W-:Y:S05]  /*1360*/  @P0 BRA `(.L_x_24) ;  /* 0x00000004004c0947 */ /* 0x000fea0003800000 */
[----:B------:R-:W-:-:S13]  /*1370*/  LOP3.LUT P0, RZ, R5, 0x7fffffff, R4, 0xc8, !PT ;  /* 0x7fffffff05ff7812 */ /* 0x000fda000780c804 */
[----:B------:R-:W-:Y:S05]  /*1380*/  @!P0 BRA `(.L_x_25) ;  /* 0x00000004003c8947 */ /* 0x000fea0003800000 */
[C---:B------:R-:W-:Y:S02]  /*1390*/  FSETP.NEU.FTZ.AND P2, PT, |R4|.reuse, +INF , PT ;  /* 0x7f8000000400780b */ /* 0x040fe40003f5d200 */
[----:B------:R-:W-:Y:S02]  /*13a0*/  FSETP.NEU.FTZ.AND P1, PT, |R5|, +INF , PT ;  /* 0x7f8000000500780b */ /* 0x000fe40003f3d200 */
[----:B------:R-:W-:-:S11]  /*13b0*/  FSETP.NEU.FTZ.AND P0, PT, |R4|, +INF , PT ;  /* 0x7f8000000400780b */ /* 0x000fd60003f1d200 */
[----:B------:R-:W-:Y:S05]  /*13c0*/  @!P1 BRA !P2, `(.L_x_25) ;  /* 0x00000004002c9947 */ /* 0x000fea0005000000 */
[----:B------:R-:W-:-:S04]  /*13d0*/  LOP3.LUT P2, RZ, R4, 0x7fffffff, RZ, 0xc0, !PT ;  /* 0x7fffffff04ff7812 */ /* 0x000fc8000784c0ff */
[----:B------:R-:W-:-:S13]  /*13e0*/  PLOP3.LUT P1, PT, P1, P2, PT, 0x2f, 0xf2 ;  /* 0x0000000000f2781c */ /* 0x000fda0000f24577 */
[----:B------:R-:W-:Y:S05]  /*13f0*/  @P1 BRA `(.L_x_26) ;  /* 0x0000000400181947 */ /* 0x000fea0003800000 */
[----:B------:R-:W-:-:S04]  /*1400*/  LOP3.LUT P1, RZ, R5, 0x7fffffff, RZ, 0xc0, !PT ;  /* 0x7fffffff05ff7812 */ /* 0x000fc8000782c0ff */
[----:B------:R-:W-:-:S13]  /*1410*/  PLOP3.LUT P0, PT, P0, P1, PT, 0x2f, 0xf2 ;  /* 0x0000000000f2781c */ /* 0x000fda0000702577 */
[----:B------:R-:W-:Y:S05]  /*1420*/  @P0 BRA `(.L_x_27) ;  /* 0x0000000400000947 */ /* 0x000fea0003800000 */
[----:B------:R-:W-:Y:S02]  /*1430*/  ISETP.GE.AND P0, PT, R15, RZ, PT ;  /* 0x000000ff0f00720c */ /* 0x000fe40003f06270 */
[----:B------:R-:W-:-:S11]  /*1440*/  ISETP.GE.AND P1, PT, R16, RZ, PT ;  /* 0x000000ff1000720c */ /* 0x000fd60003f26270 */
[----:B------:R-:W-:Y:S01]  /*1450*/  @P0 MOV R14, RZ ;  /* 0x000000ff000e0202 */ /* 0x000fe20000000f00 */
[----:B------:R-:W-:Y:S01]  /*1460*/  @!P0 FFMA R4, R4, 1.84467440737095516160e+19, RZ ;  /* 0x5f80000004048823 */ /* 0x000fe200000000ff */
[----:B------:R-:W-:Y:S01]  /*1470*/  @!P0 MOV R14, 0xffffffc0 ;  /* 0xffffffc0000e8802 */ /* 0x000fe20000000f00 */
[----:B------:R-:W-:-:S03]  /*1480*/  @!P1 FFMA R5, R5, 1.84467440737095516160e+19, RZ ;  /* 0x5f80000005059823 */ /* 0x000fc600000000ff */
[----:B------:R-:W-:-:S07]  /*1490*/  @!P1 IADD3 R14, PT, PT, R14, 0x40, RZ ;  /* 0x000000400e0e9810 */ /* 0x000fce0007ffe0ff */
.L_x_23:
[----:B------:R-:W-:Y:S01]  /*14a0*/  LEA R16, R13, 0xc0800000, 0x17 ;  /* 0xc08000000d107811 */ /* 0x000fe200078eb8ff */
[----:B------:R-:W-:Y:S04]  /*14b0*/  BSSY.RECONVERGENT B2, `(.L_x_28) ;  /* 0x0000036000027945 */ /* 0x000fe80003800200 */
[----:B------:R-:W-:Y:S01]  /*14c0*/  IMAD.IADD R17, R5, 0x1, -R16 ;  /* 0x0000000105117824 */ /* 0x000fe200078e0a10 */
[----:B------:R-:W-:-:S03]  /*14d0*/  IADD3 R16, PT, PT, R18, -0x7f, RZ ;  /* 0xffffff8112107810 */ /* 0x000fc60007ffe0ff */
[----:B------:R0:W1:Y:S01]  /*14e0*/  MUFU.RCP R5, R17 ;  /* 0x0000001100057308 */ /* 0x0000620000001000 */
[----:B------:R-:W-:Y:S01]  /*14f0*/  FADD.FTZ R15, -R17, -RZ ;  /* 0x800000ff110f7221 */ /* 0x000fe20000010100 */
[C---:B------:R-:W-:Y:S01]  /*1500*/  IMAD R4, R16.reuse, -0x800000, R4 ;  /* 0xff80000010047824 */ /* 0x040fe200078e0204 */
[----:B0-----:R-:W-:-:S04]  /*1510*/  IADD3 R17, PT, PT, R16, 0x7f, -R13 ;  /* 0x0000007f10117810 */ /* 0x001fc80007ffe80d */
[----:B------:R-:W-:Y:S01]  /*1520*/  IADD3 R17, PT, PT, R17, R14, RZ ;  /* 0x0000000e11117210 */ /* 0x000fe20007ffe0ff */
[----:B-1----:R-:W-:-:S04]  /*1530*/  FFMA R18, R5, R15, 1 ;  /* 0x3f80000005127423 */ /* 0x002fc8000000000f */
[----:B------:R-:W-:-:S04]  /*1540*/  FFMA R5, R5, R18, R5 ;  /* 0x0000001205057223 */ /* 0x000fc80000000005 */
[----:B------:R-:W-:-:S04]  /*1550*/  FFMA R18, R4, R5, RZ ;  /* 0x0000000504127223 */ /* 0x000fc800000000ff */
[----:B------:R-:W-:-:S04]  /*1560*/  FFMA R19, R15, R18, R4 ;  /* 0x000000120f137223 */ /* 0x000fc80000000004 */
[----:B------:R-:W-:-:S04]  /*1570*/  FFMA R18, R5, R19, R18 ;  /* 0x0000001305127223 */ /* 0x000fc80000000012 */
[----:B------:R-:W-:-:S04]  /*1580*/  FFMA R15, R15, R18, R4 ;  /* 0x000000120f0f7223 */ /* 0x000fc80000000004 */
[----:B------:R-:W-:-:S05]  /*1590*/  FFMA R4, R5, R15, R18 ;  /* 0x0000000f05047223 */ /* 0x000fca0000000012 */
[----:B------:R-:W-:-:S04]  /*15a0*/  SHF.R.U32.HI R13, RZ, 0x17, R4 ;  /* 0x00000017ff0d7819 */ /* 0x000fc80000011604 */
[----:B------:R-:W-:-:S04]  /*15b0*/  LOP3.LUT R13, R13, 0xff, RZ, 0xc0, !PT ;  /* 0x000000ff0d0d7812 */ /* 0x000fc800078ec0ff */
[----:B------:R-:W-:-:S04]  /*15c0*/  IADD3 R16, PT, PT, R13, R17, RZ ;  /* 0x000000110d107210 */ /* 0x000fc80007ffe0ff */
[----:B------:R-:W-:-:S04]  /*15d0*/  IADD3 R13, PT, PT, R16, -0x1, RZ ;  /* 0xffffffff100d7810 */ /* 0x000fc80007ffe0ff */
[----:B------:R-:W-:-:S13]  /*15e0*/  ISETP.GE.U32.AND P0, PT, R13, 0xfe, PT ;  /* 0x000000fe0d00780c */ /* 0x000fda0003f06070 */
[----:B------:R-:W-:Y:S05]  /*15f0*/  @!P0 BRA `(.L_x_29) ;  /* 0x0000000000808947 */ /* 0x000fea0003800000 */
[----:B------:R-:W-:-:S13]  /*1600*/  ISETP.GT.AND P0, PT, R16, 0xfe, PT ;  /* 0x000000fe1000780c */ /* 0x000fda0003f04270 */
[----:B------:R-:W-:Y:S05]  /*1610*/  @P0 BRA `(.L_x_30) ;  /* 0x00000000006c0947 */ /* 0x000fea0003800000 */
[----:B------:R-:W-:-:S13]  /*1620*/  ISETP.GE.AND P0, PT, R16, 0x1, PT ;  /* 0x000000011000780c */ /* 0x000fda0003f06270 */
[----:B------:R-:W-:Y:S05]  /*1630*/  @P0 BRA `(.L_x_31) ;  /* 0x0000000000740947 */ /* 0x000fea0003800000 */
[----:B------:R-:W-:Y:S02]  /*1640*/  ISETP.GE.AND P0, PT, R16, -0x18, PT ;  /* 0xffffffe81000780c */ /* 0x000fe40003f06270 */
[----:B------:R-:W-:-:S11]  /*1650*/  LOP3.LUT R4, R4, 0x80000000, RZ, 0xc0, !PT ;  /* 0x8000000004047812 */ /* 0x000fd600078ec0ff */
[----:B------:R-:W-:Y:S05]  /*1660*/  @!P0 BRA `(.L_x_31) ;  /* 0x0000000000688947 */ /* 0x000fea0003800000 */
[-CC-:B------:R-:W-:Y:S01]  /*1670*/  FFMA.RZ R13, R5, R15.reuse, R18.reuse ;  /* 0x0000000f050d7223 */ /* 0x180fe2000000c012 */
[C---:B------:R-:W-:Y:S02]  /*1680*/  ISETP.NE.AND P2, PT, R16.reuse, RZ, PT ;  /* 0x000000ff1000720c */ /* 0x040fe40003f45270 */
[C---:B------:R-:W-:Y:S02]  /*1690*/  ISETP.NE.AND P1, PT, R16.reuse, RZ, PT ;  /* 0x000000ff1000720c */ /* 0x040fe40003f25270 */
[----:B------:R-:W-:Y:S01]  /*16a0*/  LOP3.LUT R14, R13, 0x7fffff, RZ, 0xc0, !PT ;  /* 0x007fffff0d0e7812 */ /* 0x000fe200078ec0ff */
[CCC-:B------:R-:W-:Y:S01]  /*16b0*/  FFMA.RP R13, R5.reuse, R15.reuse, R18.reuse ;  /* 0x0000000f050d7223 */ /* 0x1c0fe20000008012 */
[----:B------:R-:W-:Y:S01]  /*16c0*/  FFMA.RM R18, R5, R15, R18 ;  /* 0x0000000f05127223 */ /* 0x000fe20000004012 */
[----:B------:R-:W-:Y:S01]  /*16d0*/  IADD3 R5, PT, PT, R16, 0x20, RZ ;  /* 0x0000002010057810 */ /* 0x000fe20007ffe0ff */
[----:B------:R-:W-:Y:S01]  /*16e0*/  IMAD.MOV R15, RZ, RZ, -R16 ;  /* 0x000000ffff0f7224 */ /* 0x000fe200078e0a10 */
[----:B------:R-:W-:-:S02]  /*16f0*/  LOP3.LUT R14, R14, 0x800000, RZ, 0xfc, !PT ;  /* 0x008000000e0e7812 */ /* 0x000fc400078efcff */
[----:B------:R-:W-:Y:S02]  /*1700*/  FSETP.NEU.FTZ.AND P0, PT, R13, R18, PT ;  /* 0x000000120d00720b */ /* 0x000fe40003f1d000 */
[----:B------:R-:W-:Y:S02]  /*1710*/  SHF.L.U32 R5, R14, R5, RZ ;  /* 0x000000050e057219 */ /* 0x000fe400000006ff */
[----:B------:R-:W-:Y:S02]  /*1720*/  SEL R13, R15, RZ, P2 ;  /* 0x000000ff0f0d7207 */ /* 0x000fe40001000000 */
[----:B------:R-:W-:Y:S02]  /*1730*/  ISETP.NE.AND P1, PT, R5, RZ, P1 ;  /* 0x000000ff0500720c */ /* 0x000fe40000f25270 */
[----:B------:R-:W-:Y:S02]  /*1740*/  SHF.R.U32.HI R13, RZ, R13, R14 ;  /* 0x0000000dff0d7219 */ /* 0x000fe4000001160e */
[----:B------:R-:W-:-:S02]  /*1750*/  PLOP3.LUT P0, PT, P0, P1, PT, 0xf8, 0x8f ;  /* 0x00000000008f781c */ /* 0x000fc40000703f70 */
[----:B------:R-:W-:Y:S02]  /*1760*/  SHF.R.U32.HI R14, RZ, 0x1, R13 ;  /* 0x00000001ff0e7819 */ /* 0x000fe4000001160d */
[----:B------:R-:W-:-:S04]  /*1770*/  SEL R5, RZ, 0x1, !P0 ;  /* 0x00000001ff057807 */ /* 0x000fc80004000000 */
[----:B------:R-:W-:-:S04]  /*1780*/  LOP3.LUT R16, R5, 0x1, R14, 0xf8, !PT ;  /* 0x0000000105107812 */ /* 0x000fc800078ef80e */
[----:B------:R-:W-:-:S04]  /*1790*/  LOP3.LUT R13, R16, R13, RZ, 0xc0, !PT ;  /* 0x0000000d100d7212 */ /* 0x000fc800078ec0ff */
[----:B------:R-:W-:-:S04]  /*17a0*/  IADD3 R13, PT, PT, R14, R13, RZ ;  /* 0x0000000d0e0d7210 */ /* 0x000fc80007ffe0ff */
[----:B------:R-:W-:Y:S01]  /*17b0*/  LOP3.LUT R4, R13, R4, RZ, 0xfc, !PT ;  /* 0x000000040d047212 */ /* 0x000fe200078efcff */
[----:B------:R-:W-:Y:S06]  /*17c0*/  BRA `(.L_x_31) ;  /* 0x0000000000107947 */ /* 0x000fec0003800000 */
.L_x_30:
[----:B------:R-:W-:-:S04]  /*17d0*/  LOP3.LUT R4, R4, 0x80000000, RZ, 0xc0, !PT ;  /* 0x8000000004047812 */ /* 0x000fc800078ec0ff */
[----:B------:R-:W-:Y:S01]  /*17e0*/  LOP3.LUT R4, R4, 0x7f800000, RZ, 0xfc, !PT ;  /* 0x7f80000004047812 */ /* 0x000fe200078efcff */
[----:B------:R-:W-:Y:S06]  /*17f0*/  BRA `(.L_x_31) ;  /* 0x0000000000047947 */ /* 0x000fec0003800000 */
.L_x_29:
[----:B------:R-:W-:-:S07]  /*1800*/  LEA R4, R17, R4, 0x17 ;  /* 0x0000000411047211 */ /* 0x000fce00078eb8ff */
.L_x_31:
[----:B------:R-:W-:Y:S05]  /*1810*/  BSYNC.RECONVERGENT B2 ;  /* 0x0000000000027941 */ /* 0x000fea0003800200 */
.L_x_28:
[----:B------:R-:W-:Y:S05]  /*1820*/  BRA `(.L_x_32) ;  /* 0x0000000000207947 */ /* 0x000fea0003800000 */
.L_x_27:
[----:B------:R-:W-:-:S04]  /*1830*/  LOP3.LUT R4, R5, 0x80000000, R4, 0x48, !PT ;  /* 0x8000000005047812 */ /* 0x000fc800078e4804 */
[----:B------:R-:W-:Y:S01]  /*1840*/  LOP3.LUT R4, R4, 0x7f800000, RZ, 0xfc, !PT ;  /* 0x7f80000004047812 */ /* 0x000fe200078efcff */
[----:B------:R-:W-:Y:S06]  /*1850*/  BRA `(.L_x_32) ;  /* 0x0000000000147947 */ /* 0x000fec0003800000 */
.L_x_26:
[----:B------:R-:W-:Y:S01]  /*1860*/  LOP3.LUT R4, R5, 0x80000000, R4, 0x48, !PT ;  /* 0x8000000005047812 */ /* 0x000fe200078e4804 */
[----:B------:R-:W-:Y:S06]  /*1870*/  BRA `(.L_x_32) ;  /* 0x00000000000c7947 */ /* 0x000fec0003800000 */
.L_x_25:
[----:B------:R-:W0:Y:S01]  /*1880*/  MUFU.RSQ R4, -QNAN ;  /* 0xffc0000000047908 */ /* 0x000e220000001400 */
[----:B------:R-:W-:Y:S05]  /*1890*/  BRA `(.L_x_32) ;  /* 0x0000000000047947 */ /* 0x000fea0003800000 */
.L_x_24:
[----:B------:R-:W-:-:S07]  /*18a0*/  FADD.FTZ R4, R4, R5 ;  /* 0x0000000504047221 */ /* 0x000fce0000010000 */
.L_x_32:
[----:B------:R-:W-:Y:S05]  /*18b0*/  BSYNC.RECONVERGENT B1 ;  /* 0x0000000000017941 */ /* 0x000fea0003800200 */
.L_x_22:
[----:B------:R-:W-:Y:S01]  /*18c0*/  HFMA2 R5, -RZ, RZ, 0, 0 ;  /* 0x00000000ff057431 */ /* 0x000fe200000001ff */
[----:B0-----:R-:W-:Y:S02]  /*18d0*/  MOV R13, R4 ;  /* 0x00000004000d7202 */ /* 0x001fe40000000f00 */
[----:B------:R-:W-:-:S04]  /*18e0*/  MOV R4, R11 ;  /* 0x0000000b00047202 */ /* 0x000fc80000000f00 */
[----:B------:R-:W-:Y:S05]  /*18f0*/  RET.REL.NODEC R4 `(_Z13invkin_kernelPfS_S_if) ;  /* 0xffffffe404c07950 */ /* 0x000fea0003c3ffff */
.L_x_33:
[----:B------:R-:W-:-:S00]  /*1900*/  BRA `(.L_x_33) ;  /* 0xfffffffc00fc7947 */ /* 0x000fc0000383ffff */
[----:B------:R-:W-:-:S00]  /*1910*/  NOP ;  /* 0x0000000000007918 */ /* 0x000fc00000000000 */
        /* <DEDUP_REMOVED lines=14> */
.L_x_35:


//--------------------- .nv.shared.reserved.0     --------------------------
	.section	.nv.shared.reserved.0,"aw",@nobits
	.weak		__nv_reservedSMEM_offset_0_alias
	.size		__nv_reservedSMEM_offset_0_alias, 0, 64
	.other		__nv_reservedSMEM_offset_0_alias,@"STO_CUDA_RESERVED_SHARED STV_DEFAULT"
__nv_reservedSMEM_offset_0_alias:
	.zero		0
	.zero		64


//--------------------- .nv.constant0._Z13invkin_kernelPfS_S_if --------------------------
	.section	.nv.constant0._Z13invkin_kernelPfS_S_if,"a",@progbits
	.sectionflags	@""
	.align	4
.nv.constant0._Z13invkin_kernelPfS_S_if:
	.zero		928


//--------------------- SYMBOLS --------------------------

	.type		.nv.reservedSmem.offset0,@object
	.size		.nv.reservedSmem.offset0,0x4
